//
// Generated by NVIDIA NVVM Compiler
//
// Compiler Build ID: CL-36424714
// Cuda compilation tools, release 13.0, V13.0.88
// Based on NVVM 20.0.0
//

.version 9.0
.target sm_100
.address_size 64

	// .globl	_Z15gpu_crea_anilloPiS_S_

.visible .entry _Z15gpu_crea_anilloPiS_S_(
	.param .u64 .ptr .align 1 _Z15gpu_crea_anilloPiS_S__param_0,
	.param .u64 .ptr .align 1 _Z15gpu_crea_anilloPiS_S__param_1,
	.param .u64 .ptr .align 1 _Z15gpu_crea_anilloPiS_S__param_2
)
{
	.reg .b32 	%r<19>;
	.reg .b64 	%rd<11>;

	ld.param.u64 	%rd1, [_Z15gpu_crea_anilloPiS_S__param_0];
	ld.param.u64 	%rd2, [_Z15gpu_crea_anilloPiS_S__param_1];
	ld.param.u64 	%rd3, [_Z15gpu_crea_anilloPiS_S__param_2];
	mov.u32 	%r1, %ctaid.x;
	mul.lo.s32 	%r2, %r1, 3;
	cvta.to.global.u64 	%rd4, %rd1;
	cvta.to.global.u64 	%rd5, %rd2;
	cvta.to.global.u64 	%rd6, %rd3;
	mul.wide.u32 	%rd7, %r2, 4;
	add.s64 	%rd8, %rd4, %rd7;
	mov.b32 	%r3, 1;
	st.global.u32 	[%rd8], %r3;
	add.s64 	%rd9, %rd5, %rd7;
	st.global.u32 	[%rd9], %r1;
	add.s32 	%r4, %r1, 1;
	mul.hi.u32 	%r5, %r4, 1717986919;
	shr.u32 	%r6, %r5, 3;
	mul.lo.s32 	%r7, %r6, 20;
	sub.s32 	%r8, %r4, %r7;
	add.s64 	%rd10, %rd6, %rd7;
	st.global.u32 	[%rd10], %r8;
	st.global.u32 	[%rd8+4], %r3;
	st.global.u32 	[%rd9+4], %r1;
	add.s32 	%r9, %r1, 2;
	mul.hi.u32 	%r10, %r9, -858993459;
	shr.u32 	%r11, %r10, 4;
	mul.lo.s32 	%r12, %r11, 20;
	sub.s32 	%r13, %r9, %r12;
	st.global.u32 	[%rd10+4], %r13;
	st.global.u32 	[%rd8+8], %r3;
	st.global.u32 	[%rd9+8], %r1;
	add.s32 	%r14, %r1, 3;
	mul.hi.u32 	%r15, %r14, -858993459;
	shr.u32 	%r16, %r15, 4;
	mul.lo.s32 	%r17, %r16, 20;
	sub.s32 	%r18, %r14, %r17;
	st.global.u32 	[%rd10+8], %r18;
	ret;

}


// ===== COMPILED SASS (sm_100) =====

	.target	sm_100

	.elftype	@"ET_EXEC"


//--------------------- .note.nv.tkinfo           --------------------------
	.section	.note.nv.tkinfo,"",@"SHT_NOTE"
	.sectionflags	@"SHF_NOTE_NV_TKINFO"
	.tkinfo
        /*0018*/ 	.word	0x00000002
        /*0030*/ 	.string	""
        /*0030*/ 	.string	"ptxas"
        /*0030*/ 	.string	"Cuda compilation tools, release 13.0, V13.0.88"
        /*0030*/ 	.string	"Build cuda_13.0.r13.0/compiler.36424714_0"
        /*0030*/ 	.string	"-arch sm_100 -m 64 "



//--------------------- .note.nv.cuinfo           --------------------------
	.section	.note.nv.cuinfo,"",@"SHT_NOTE"
	.sectionflags	@"SHF_NOTE_NV_CUINFO"
        /*0018*/ 	.short	0x0002
        /*001a*/ 	.short	0x0064
        /*001c*/ 	.short	0x0082
	.zero		2


//--------------------- .nv.info                  --------------------------
	.section	.nv.info,"",@"SHT_CUDA_INFO"
	.align	4


	//----- nvinfo : EIATTR_REGCOUNT
	.align		4
        /*0000*/ 	.byte	0x04, 0x2f
        /*0002*/ 	.short	(.L_1 - .L_0)
	.align		4
.L_0:
        /*0004*/ 	.word	index@(_Z15gpu_crea_anilloPiS_S_)
        /*0008*/ 	.word	0x00000016


	//----- nvinfo : EIATTR_FRAME_SIZE
	.align		4
.L_1:
        /*000c*/ 	.byte	0x04, 0x11
        /*000e*/ 	.short	(.L_3 - .L_2)
	.align		4
.L_2:
        /*0010*/ 	.word	index@(_Z15gpu_crea_anilloPiS_S_)
        /*0014*/ 	.word	0x00000000


	//----- nvinfo : EIATTR_MIN_STACK_SIZE
	.align		4
.L_3:
        /*0018*/ 	.byte	0x04, 0x12
        /*001a*/ 	.short	(.L_5 - .L_4)
	.align		4
.L_4:
        /*001c*/ 	.word	index@(_Z15gpu_crea_anilloPiS_S_)
        /*0020*/ 	.word	0x00000000
.L_5:


//--------------------- .nv.compat                --------------------------
	.section	.nv.compat,"",@"SHT_CUDA_COMPAT_INFO"
	.align	4
        /*0000*/ 	.byte	0x02, 0x09, 0x00, 0x00, 0x02, 0x02, 0x01, 0x00, 0x02, 0x05, 0x05, 0x00, 0x03, 0x07, 0x01, 0x01
        /*0010*/ 	.byte	0x02, 0x03, 0x00, 0x00, 0x02, 0x06, 0x01, 0x00, 0x04, 0x0b, 0x08, 0x00, 0x09, 0x00, 0x00, 0x00
        /*0020*/ 	.byte	0x00, 0x00, 0x00, 0x00


//--------------------- .nv.info._Z15gpu_crea_anilloPiS_S_ --------------------------
	.section	.nv.info._Z15gpu_crea_anilloPiS_S_,"",@"SHT_CUDA_INFO"
	.sectionflags	@""
	.align	4


	//----- nvinfo : EIATTR_CUDA_API_VERSION
	.align		4
        /*0000*/ 	.byte	0x04, 0x37
        /*0002*/ 	.short	(.L_7 - .L_6)
.L_6:
        /*0004*/ 	.word	0x00000082


	//----- nvinfo : EIATTR_KPARAM_INFO
	.align		4
.L_7:
        /*0008*/ 	.byte	0x04, 0x17
        /*000a*/ 	.short	(.L_9 - .L_8)
.L_8:
        /*000c*/ 	.word	0x00000000
        /*0010*/ 	.short	0x0002
        /*0012*/ 	.short	0x0010
        /*0014*/ 	.byte	0x00, 0xf5, 0x21, 0x00


	//----- nvinfo : EIATTR_KPARAM_INFO
	.align		4
.L_9:
        /*0018*/ 	.byte	0x04, 0x17
        /*001a*/ 	.short	(.L_11 - .L_10)
.L_10:
        /*001c*/ 	.word	0x00000000
        /*0020*/ 	.short	0x0001
        /*0022*/ 	.short	0x0008
        /*0024*/ 	.byte	0x00, 0xf5, 0x21, 0x00


	//----- nvinfo : EIATTR_KPARAM_INFO
	.align		4
.L_11:
        /*0028*/ 	.byte	0x04, 0x17
        /*002a*/ 	.short	(.L_13 - .L_12)
.L_12:
        /*002c*/ 	.word	0x00000000
        /*0030*/ 	.short	0x0000
        /*0032*/ 	.short	0x0000
        /*0034*/ 	.byte	0x00, 0xf5, 0x21, 0x00


	//----- nvinfo : EIATTR_SPARSE_MMA_MASK
	.align		4
.L_13:
        /*0038*/ 	.byte	0x03, 0x50
        /*003a*/ 	.short	0x0000


	//----- nvinfo : EIATTR_MAXREG_COUNT
	.align		4
        /*003c*/ 	.byte	0x03, 0x1b
        /*003e*/ 	.short	0x00ff


	//----- nvinfo : EIATTR_MERCURY_ISA_VERSION
	.align		4
        /*0040*/ 	.byte	0x03, 0x5f
        /*0042*/ 	.short	0x0101


	//----- nvinfo : EIATTR_VRC_CTA_INIT_COUNT
	.align		4
        /*0044*/ 	.byte	0x02, 0x4a
	.zero		1
	.zero		1


	//----- nvinfo : EIATTR_EXIT_INSTR_OFFSETS
	.align		4
        /*0048*/ 	.byte	0x04, 0x1c
        /*004a*/ 	.short	(.L_15 - .L_14)


	//   ....[0]....
.L_14:
        /*004c*/ 	.word	0x00000200


	//----- nvinfo : EIATTR_CBANK_PARAM_SIZE
	.align		4
.L_15:
        /*0050*/ 	.byte	0x03, 0x19
        /*0052*/ 	.short	0x0018


	//----- nvinfo : EIATTR_PARAM_CBANK
	.align		4
        /*0054*/ 	.byte	0x04, 0x0a
        /*0056*/ 	.short	(.L_17 - .L_16)
	.align		4
.L_16:
        /*0058*/ 	.word	index@(.nv.constant0._Z15gpu_crea_anilloPiS_S_)
        /*005c*/ 	.short	0x0380
        /*005e*/ 	.short	0x0018


	//----- nvinfo : EIATTR_SW_WAR
	.align		4
.L_17:
        /*0060*/ 	.byte	0x04, 0x36
        /*0062*/ 	.short	(.L_19 - .L_18)
.L_18:
        /*0064*/ 	.word	0x00000008
.L_19:


//--------------------- .nv.callgraph             --------------------------
	.section	.nv.callgraph,"",@"SHT_CUDA_CALLGRAPH"
	.align	4
	.sectionentsize	8
	.align		4
        /*0000*/ 	.word	0x00000000
	.align		4
        /*0004*/ 	.word	0xffffffff
	.align		4
        /*0008*/ 	.word	0x00000000
	.align		4
        /*000c*/ 	.word	0xfffffffe
	.align		4
        /*0010*/ 	.word	0x00000000
	.align		4
        /*0014*/ 	.word	0xfffffffd
	.align		4
        /*0018*/ 	.word	0x00000000
	.align		4
        /*001c*/ 	.word	0xfffffffc


//--------------------- .text._Z15gpu_crea_anilloPiS_S_ --------------------------
	.section	.text._Z15gpu_crea_anilloPiS_S_,"ax",@progbits
	.align	128
        .global         _Z15gpu_crea_anilloPiS_S_
        .type           _Z15gpu_crea_anilloPiS_S_,@function
        .size           _Z15gpu_crea_anilloPiS_S_,(.L_x_1 - _Z15gpu_crea_anilloPiS_S_)
        .other          _Z15gpu_crea_anilloPiS_S_,@"STO_CUDA_ENTRY STV_DEFAULT"
_Z15gpu_crea_anilloPiS_S_:
.text._Z15gpu_crea_anilloPiS_S_:
[----:B------:R-:W-:Y:S01]  /*0000*/  LDC R1, c[0x0][0x37c] ;  /* 0x0000df00ff017b82 */ /* 0x000fe20000000800 */
[----:B------:R-:W0:Y:S07]  /*0010*/  S2R R17, SR_CTAID.X ;  /* 0x0000000000117919 */ /* 0x000e2e0000002500 */
[----:B------:R-:W1:Y:S01]  /*0020*/  LDC.64 R6, c[0x0][0x380] ;  /* 0x0000e000ff067b82 */ /* 0x000e620000000a00 */
[----:B------:R-:W2:Y:S01]  /*0030*/  LDCU.64 UR4, c[0x0][0x358] ;  /* 0x00006b00ff0477ac */ /* 0x000ea20008000a00 */
[----:B------:R-:W-:-:S06]  /*0040*/  HFMA2 R19, -RZ, RZ, 0, 5.9604644775390625e-08 ;  /* 0x00000001ff137431 */ /* 0x000fcc00000001ff */
[----:B------:R-:W3:Y:S08]  /*0050*/  LDC.64 R4, c[0x0][0x388] ;  /* 0x0000e200ff047b82 */ /* 0x000ef00000000a00 */
[----:B------:R-:W4:Y:S01]  /*0060*/  LDC.64 R2, c[0x0][0x390] ;  /* 0x0000e400ff027b82 */ /* 0x000f220000000a00 */
[C---:B0-----:R-:W-:Y:S02]  /*0070*/  IADD3 R0, PT, PT, R17.reuse, 0x1, RZ ;  /* 0x0000000111007810 */ /* 0x041fe40007ffe0ff */
[----:B------:R-:W-:-:S02]  /*0080*/  IADD3 R10, PT, PT, R17, 0x2, RZ ;  /* 0x00000002110a7810 */ /* 0x000fc40007ffe0ff */
[----:B------:R-:W-:Y:S01]  /*0090*/  IADD3 R12, PT, PT, R17, 0x3, RZ ;  /* 0x00000003110c7810 */ /* 0x000fe20007ffe0ff */
[----:B------:R-:W-:-:S04]  /*00a0*/  IMAD.HI.U32 R8, R0, 0x66666667, RZ ;  /* 0x6666666700087827 */ /* 0x000fc800078e00ff */
[----:B------:R-:W-:Y:S01]  /*00b0*/  IMAD.HI.U32 R14, R12, -0x33333333, RZ ;  /* 0xcccccccd0c0e7827 */ /* 0x000fe200078e00ff */
[----:B------:R-:W-:-:S03]  /*00c0*/  SHF.R.U32.HI R9, RZ, 0x3, R8 ;  /* 0x00000003ff097819 */ /* 0x000fc60000011608 */
[----:B------:R-:W-:Y:S01]  /*00d0*/  IMAD.HI.U32 R8, R10, -0x33333333, RZ ;  /* 0xcccccccd0a087827 */ /* 0x000fe200078e00ff */
[----:B------:R-:W-:-:S03]  /*00e0*/  SHF.R.U32.HI R15, RZ, 0x4, R14 ;  /* 0x00000004ff0f7819 */ /* 0x000fc6000001160e */
[----:B------:R-:W-:Y:S01]  /*00f0*/  IMAD R11, R9, -0x14, R0 ;  /* 0xffffffec090b7824 */ /* 0x000fe200078e0200 */
[----:B------:R-:W-:Y:S01]  /*0100*/  LEA R9, R17, R17, 0x1 ;  /* 0x0000001111097211 */ /* 0x000fe200078e08ff */
[----:B------:R-:W-:Y:S01]  /*0110*/  IMAD R15, R15, -0x14, R12 ;  /* 0xffffffec0f0f7824 */ /* 0x000fe200078e020c */
[----:B------:R-:W-:-:S03]  /*0120*/  SHF.R.U32.HI R13, RZ, 0x4, R8 ;  /* 0x00000004ff0d7819 */ /* 0x000fc60000011608 */
[----:B-1----:R-:W-:-:S04]  /*0130*/  IMAD.WIDE.U32 R6, R9, 0x4, R6 ;  /* 0x0000000409067825 */ /* 0x002fc800078e0006 */
[C---:B---3--:R-:W-:Y:S01]  /*0140*/  IMAD.WIDE.U32 R4, R9.reuse, 0x4, R4 ;  /* 0x0000000409047825 */ /* 0x048fe200078e0004 */
[----:B--2---:R-:W-:Y:S03]  /*0150*/  STG.E desc[UR4][R6.64], R19 ;  /* 0x0000001306007986 */ /* 0x004fe6000c101904 */
[----:B----4-:R-:W-:Y:S01]  /*0160*/  IMAD.WIDE.U32 R2, R9, 0x4, R2 ;  /* 0x0000000409027825 */ /* 0x010fe200078e0002 */
[----:B------:R-:W-:Y:S03]  /*0170*/  STG.E desc[UR4][R4.64], R17 ;  /* 0x0000001104007986 */ /* 0x000fe6000c101904 */
[----:B------:R-:W-:Y:S01]  /*0180*/  IMAD R13, R13, -0x14, R10 ;  /* 0xffffffec0d0d7824 */ /* 0x000fe200078e020a */
[----:B------:R-:W-:Y:S04]  /*0190*/  STG.E desc[UR4][R2.64], R11 ;  /* 0x0000000b02007986 */ /* 0x000fe8000c101904 */
[----:B------:R-:W-:Y:S04]  /*01a0*/  STG.E desc[UR4][R6.64+0x4], R19 ;  /* 0x0000041306007986 */ /* 0x000fe8000c101904 */
[----:B------:R-:W-:Y:S04]  /*01b0*/  STG.E desc[UR4][R4.64+0x4], R17 ;  /* 0x0000041104007986 */ /* 0x000fe8000c101904 */
[----:B------:R-:W-:Y:S04]  /*01c0*/  STG.E desc[UR4][R2.64+0x4], R13 ;  /* 0x0000040d02007986 */ /* 0x000fe8000c101904 */
[----:B------:R-:W-:Y:S04]  /*01d0*/  STG.E desc[UR4][R6.64+0x8], R19 ;  /* 0x0000081306007986 */ /* 0x000fe8000c101904 */
[----:B------:R-:W-:Y:S04]  /*01e0*/  STG.E desc[UR4][R4.64+0x8], R17 ;  /* 0x0000081104007986 */ /* 0x000fe8000c101904 */
[----:B------:R-:W-:Y:S01]  /*01f0*/  STG.E desc[UR4][R2.64+0x8], R15 ;  /* 0x0000080f02007986 */ /* 0x000fe2000c101904 */
[----:B------:R-:W-:Y:S05]  /*0200*/  EXIT ;  /* 0x000000000000794d */ /* 0x000fea0003800000 */
.L_x_0:
[----:B------:R-:W-:-:S00]  /*0210*/  BRA `(.L_x_0) ;  /* 0xfffffffc00fc7947 */ /* 0x000fc0000383ffff */
[----:B------:R-:W-:-:S00]  /*0220*/  NOP ;  /* 0x0000000000007918 */ /* 0x000fc00000000000 */
        /* <DEDUP_REMOVED lines=13> */
.L_x_1:


//--------------------- .nv.shared.reserved.0     --------------------------
	.section	.nv.shared.reserved.0,"aw",@nobits
	.weak		__nv_reservedSMEM_offset_0_alias
	.size		__nv_reservedSMEM_offset_0_alias, 0, 64
	.other		__nv_reservedSMEM_offset_0_alias,@"STO_CUDA_RESERVED_SHARED STV_DEFAULT"
__nv_reservedSMEM_offset_0_alias:
	.zero		0
	.zero		64


//--------------------- .nv.constant0._Z15gpu_crea_anilloPiS_S_ --------------------------
	.section	.nv.constant0._Z15gpu_crea_anilloPiS_S_,"a",@progbits
	.sectionflags	@""
	.align	4
.nv.constant0._Z15gpu_crea_anilloPiS_S_:
	.zero		920


//--------------------- SYMBOLS --------------------------

	.type		.nv.reservedSmem.offset0,@object
	.size		.nv.reservedSmem.offset0,0x4
